//
// Generated by NVIDIA NVVM Compiler
//
// Compiler Build ID: CL-36424714
// Cuda compilation tools, release 13.0, V13.0.88
// Based on NVVM 20.0.0
//

.version 9.0
.target sm_100
.address_size 64

	// .globl	_Z14kernel_with_lbPfS_i
.global .align 4 .f32 gmem_sink_opt;
.extern .shared .align 16 .b8 staging[];

.visible .entry _Z14kernel_with_lbPfS_i(
	.param .u64 .ptr .align 1 _Z14kernel_with_lbPfS_i_param_0,
	.param .u64 .ptr .align 1 _Z14kernel_with_lbPfS_i_param_1,
	.param .u32 _Z14kernel_with_lbPfS_i_param_2
)
.maxntid 128
.minnctapersm 4
{
	.reg .pred 	%p<4>;
	.reg .b32 	%r<21>;
	.reg .b32 	%f<27>;
	.reg .b64 	%rd<9>;

	ld.param.u64 	%rd1, [_Z14kernel_with_lbPfS_i_param_0];
	ld.param.u64 	%rd2, [_Z14kernel_with_lbPfS_i_param_1];
	ld.param.u32 	%r8, [_Z14kernel_with_lbPfS_i_param_2];
	mov.u32 	%r9, %ctaid.x;
	mov.u32 	%r10, %ntid.x;
	mov.u32 	%r1, %tid.x;
	mad.lo.s32 	%r2, %r9, %r10, %r1;
	setp.ge.s32 	%p1, %r2, %r8;
	@%p1 bra 	$L__BB0_6;
	cvta.to.global.u64 	%rd3, %rd1;
	mul.wide.s32 	%rd4, %r2, 4;
	add.s64 	%rd5, %rd3, %rd4;
	ld.global.f32 	%f25, [%rd5];
	shl.b32 	%r12, %r1, 2;
	mov.u32 	%r13, staging;
	add.s32 	%r3, %r13, %r12;
	mov.b32 	%r19, 0;
$L__BB0_2:
	.pragma "nounroll";
	st.shared.f32 	[%r3], %f25;
	bar.sync 	0;
	ld.shared.f32 	%f25, [%r3];
	mov.b32 	%r20, -96;
$L__BB0_3:
	.pragma "nounroll";
	add.s32 	%r15, %r20, 100;
	add.s32 	%r16, %r20, 97;
	cvt.rn.f32.u32 	%f6, %r16;
	mul.f32 	%f7, %f6, 0f3951B717;
	fma.rn.f32 	%f8, %f25, 0f3F8009D5, %f7;
	mul.f32 	%f9, %f6, 0fB91D4952;
	fma.rn.f32 	%f10, %f8, 0f3F7FF2E5, %f9;
	add.s32 	%r17, %r20, 98;
	cvt.rn.f32.u32 	%f11, %r17;
	mul.f32 	%f12, %f11, 0f3951B717;
	fma.rn.f32 	%f13, %f10, 0f3F8009D5, %f12;
	mul.f32 	%f14, %f11, 0fB91D4952;
	fma.rn.f32 	%f15, %f13, 0f3F7FF2E5, %f14;
	add.s32 	%r18, %r20, 99;
	cvt.rn.f32.u32 	%f16, %r18;
	mul.f32 	%f17, %f16, 0f3951B717;
	fma.rn.f32 	%f18, %f15, 0f3F8009D5, %f17;
	mul.f32 	%f19, %f16, 0fB91D4952;
	fma.rn.f32 	%f20, %f18, 0f3F7FF2E5, %f19;
	cvt.rn.f32.u32 	%f21, %r15;
	mul.f32 	%f22, %f21, 0f3951B717;
	fma.rn.f32 	%f23, %f20, 0f3F8009D5, %f22;
	mul.f32 	%f24, %f21, 0fB91D4952;
	fma.rn.f32 	%f25, %f23, 0f3F7FF2E5, %f24;
	add.s32 	%r20, %r20, 4;
	setp.ne.s32 	%p2, %r20, 0;
	@%p2 bra 	$L__BB0_3;
	bar.sync 	0;
	add.s32 	%r19, %r19, 1;
	setp.ne.s32 	%p3, %r19, 8;
	@%p3 bra 	$L__BB0_2;
	cvta.to.global.u64 	%rd6, %rd2;
	add.s64 	%rd8, %rd6, %rd4;
	st.global.f32 	[%rd8], %f25;
	st.global.f32 	[gmem_sink_opt], %f25;
$L__BB0_6:
	ret;

}


// ===== COMPILED SASS (sm_100) =====

	.target	sm_100

	.elftype	@"ET_EXEC"


//--------------------- .note.nv.tkinfo           --------------------------
	.section	.note.nv.tkinfo,"",@"SHT_NOTE"
	.sectionflags	@"SHF_NOTE_NV_TKINFO"
	.tkinfo
        /*0018*/ 	.word	0x00000002
        /*0030*/ 	.string	""
        /*0030*/ 	.string	"ptxas"
        /*0030*/ 	.string	"Cuda compilation tools, release 13.0, V13.0.88"
        /*0030*/ 	.string	"Build cuda_13.0.r13.0/compiler.36424714_0"
        /*0030*/ 	.string	"-arch sm_100 -m 64 "



//--------------------- .note.nv.cuinfo           --------------------------
	.section	.note.nv.cuinfo,"",@"SHT_NOTE"
	.sectionflags	@"SHF_NOTE_NV_CUINFO"
        /*0018*/ 	.short	0x0002
        /*001a*/ 	.short	0x0064
        /*001c*/ 	.short	0x0082
	.zero		2


//--------------------- .nv.info                  --------------------------
	.section	.nv.info,"",@"SHT_CUDA_INFO"
	.align	4


	//----- nvinfo : EIATTR_REGCOUNT
	.align		4
        /*0000*/ 	.byte	0x04, 0x2f
        /*0002*/ 	.short	(.L_2 - .L_1)
	.align		4
.L_1:
        /*0004*/ 	.word	index@(_Z14kernel_with_lbPfS_i)
        /*0008*/ 	.word	0x0000000a


	//----- nvinfo : EIATTR_FRAME_SIZE
	.align		4
.L_2:
        /*000c*/ 	.byte	0x04, 0x11
        /*000e*/ 	.short	(.L_4 - .L_3)
	.align		4
.L_3:
        /*0010*/ 	.word	index@(_Z14kernel_with_lbPfS_i)
        /*0014*/ 	.word	0x00000000


	//----- nvinfo : EIATTR_MIN_STACK_SIZE
	.align		4
.L_4:
        /*0018*/ 	.byte	0x04, 0x12
        /*001a*/ 	.short	(.L_6 - .L_5)
	.align		4
.L_5:
        /*001c*/ 	.word	index@(_Z14kernel_with_lbPfS_i)
        /*0020*/ 	.word	0x00000000
.L_6:


//--------------------- .nv.compat                --------------------------
	.section	.nv.compat,"",@"SHT_CUDA_COMPAT_INFO"
	.align	4
        /*0000*/ 	.byte	0x02, 0x09, 0x00, 0x00, 0x02, 0x02, 0x01, 0x00, 0x02, 0x05, 0x05, 0x00, 0x03, 0x07, 0x01, 0x01
        /*0010*/ 	.byte	0x02, 0x03, 0x00, 0x00, 0x02, 0x06, 0x01, 0x00, 0x04, 0x0b, 0x08, 0x00, 0x09, 0x00, 0x00, 0x00
        /*0020*/ 	.byte	0x00, 0x00, 0x00, 0x00


//--------------------- .nv.info._Z14kernel_with_lbPfS_i --------------------------
	.section	.nv.info._Z14kernel_with_lbPfS_i,"",@"SHT_CUDA_INFO"
	.sectionflags	@""
	.align	4


	//----- nvinfo : EIATTR_CUDA_API_VERSION
	.align		4
        /*0000*/ 	.byte	0x04, 0x37
        /*0002*/ 	.short	(.L_8 - .L_7)
.L_7:
        /*0004*/ 	.word	0x00000082


	//----- nvinfo : EIATTR_KPARAM_INFO
	.align		4
.L_8:
        /*0008*/ 	.byte	0x04, 0x17
        /*000a*/ 	.short	(.L_10 - .L_9)
.L_9:
        /*000c*/ 	.word	0x00000000
        /*0010*/ 	.short	0x0002
        /*0012*/ 	.short	0x0010
        /*0014*/ 	.byte	0x00, 0xf0, 0x11, 0x00


	//----- nvinfo : EIATTR_KPARAM_INFO
	.align		4
.L_10:
        /*0018*/ 	.byte	0x04, 0x17
        /*001a*/ 	.short	(.L_12 - .L_11)
.L_11:
        /*001c*/ 	.word	0x00000000
        /*0020*/ 	.short	0x0001
        /*0022*/ 	.short	0x0008
        /*0024*/ 	.byte	0x00, 0xf5, 0x21, 0x00


	//----- nvinfo : EIATTR_KPARAM_INFO
	.align		4
.L_12:
        /*0028*/ 	.byte	0x04, 0x17
        /*002a*/ 	.short	(.L_14 - .L_13)
.L_13:
        /*002c*/ 	.word	0x00000000
        /*0030*/ 	.short	0x0000
        /*0032*/ 	.short	0x0000
        /*0034*/ 	.byte	0x00, 0xf5, 0x21, 0x00


	//----- nvinfo : EIATTR_SPARSE_MMA_MASK
	.align		4
.L_14:
        /*0038*/ 	.byte	0x03, 0x50
        /*003a*/ 	.short	0x0000


	//----- nvinfo : EIATTR_MAXREG_COUNT
	.align		4
        /*003c*/ 	.byte	0x03, 0x1b
        /*003e*/ 	.short	0x0080


	//----- nvinfo : EIATTR_NUM_BARRIERS
	.align		4
        /*0040*/ 	.byte	0x02, 0x4c
        /*0042*/ 	.byte	0x01
	.zero		1


	//----- nvinfo : EIATTR_MERCURY_ISA_VERSION
	.align		4
        /*0044*/ 	.byte	0x03, 0x5f
        /*0046*/ 	.short	0x0101


	//----- nvinfo : EIATTR_VRC_CTA_INIT_COUNT
	.align		4
        /*0048*/ 	.byte	0x02, 0x4a
	.zero		1
	.zero		1


	//----- nvinfo : EIATTR_EXIT_INSTR_OFFSETS
	.align		4
        /*004c*/ 	.byte	0x04, 0x1c
        /*004e*/ 	.short	(.L_16 - .L_15)


	//   ....[0]....
.L_15:
        /*0050*/ 	.word	0x00000070


	//   ....[1]....
        /*0054*/ 	.word	0x00000390


	//----- nvinfo : EIATTR_MAX_THREADS
	.align		4
.L_16:
        /*0058*/ 	.byte	0x04, 0x05
        /*005a*/ 	.short	(.L_18 - .L_17)
.L_17:
        /*005c*/ 	.word	0x00000080
        /*0060*/ 	.word	0x00000001
        /*0064*/ 	.word	0x00000001


	//----- nvinfo : EIATTR_CBANK_PARAM_SIZE
	.align		4
.L_18:
        /*0068*/ 	.byte	0x03, 0x19
        /*006a*/ 	.short	0x0014


	//----- nvinfo : EIATTR_PARAM_CBANK
	.align		4
        /*006c*/ 	.byte	0x04, 0x0a
        /*006e*/ 	.short	(.L_20 - .L_19)
	.align		4
.L_19:
        /*0070*/ 	.word	index@(.nv.constant0._Z14kernel_with_lbPfS_i)
        /*0074*/ 	.short	0x0380
        /*0076*/ 	.short	0x0014


	//----- nvinfo : EIATTR_SW_WAR
	.align		4
.L_20:
        /*0078*/ 	.byte	0x04, 0x36
        /*007a*/ 	.short	(.L_22 - .L_21)
.L_21:
        /*007c*/ 	.word	0x00000008
.L_22:


//--------------------- .nv.callgraph             --------------------------
	.section	.nv.callgraph,"",@"SHT_CUDA_CALLGRAPH"
	.align	4
	.sectionentsize	8
	.align		4
        /*0000*/ 	.word	0x00000000
	.align		4
        /*0004*/ 	.word	0xffffffff
	.align		4
        /*0008*/ 	.word	0x00000000
	.align		4
        /*000c*/ 	.word	0xfffffffe
	.align		4
        /*0010*/ 	.word	0x00000000
	.align		4
        /*0014*/ 	.word	0xfffffffd
	.align		4
        /*0018*/ 	.word	0x00000000
	.align		4
        /*001c*/ 	.word	0xfffffffc


//--------------------- .nv.constant4             --------------------------
	.section	.nv.constant4,"a",@progbits
	.align	8
	.align		8
.nv.constant4:
        /*0000*/ 	.dword	gmem_sink_opt


//--------------------- .text._Z14kernel_with_lbPfS_i --------------------------
	.section	.text._Z14kernel_with_lbPfS_i,"ax",@progbits
	.align	128
        .global         _Z14kernel_with_lbPfS_i
        .type           _Z14kernel_with_lbPfS_i,@function
        .size           _Z14kernel_with_lbPfS_i,(.L_x_3 - _Z14kernel_with_lbPfS_i)
        .other          _Z14kernel_with_lbPfS_i,@"STO_CUDA_ENTRY STV_DEFAULT"
_Z14kernel_with_lbPfS_i:
.text._Z14kernel_with_lbPfS_i:
[----:B------:R-:W-:Y:S01]  /*0000*/  LDC R1, c[0x0][0x37c] ;  /* 0x0000df00ff017b82 */ /* 0x000fe20000000800 */
[----:B------:R-:W0:Y:S07]  /*0010*/  S2R R5, SR_TID.X ;  /* 0x0000000000057919 */ /* 0x000e2e0000002100 */
[----:B------:R-:W0:Y:S01]  /*0020*/  S2UR UR4, SR_CTAID.X ;  /* 0x00000000000479c3 */ /* 0x000e220000002500 */
[----:B------:R-:W1:Y:S07]  /*0030*/  LDCU UR5, c[0x0][0x390] ;  /* 0x00007200ff0577ac */ /* 0x000e6e0008000800 */
[----:B------:R-:W0:Y:S02]  /*0040*/  LDC R0, c[0x0][0x360] ;  /* 0x0000d800ff007b82 */ /* 0x000e240000000800 */
[----:B0-----:R-:W-:-:S05]  /*0050*/  IMAD R0, R0, UR4, R5 ;  /* 0x0000000400007c24 */ /* 0x001fca000f8e0205 */
[----:B-1----:R-:W-:-:S13]  /*0060*/  ISETP.GE.AND P0, PT, R0, UR5, PT ;  /* 0x0000000500007c0c */ /* 0x002fda000bf06270 */
[----:B------:R-:W-:Y:S05]  /*0070*/  @P0 EXIT ;  /* 0x000000000000094d */ /* 0x000fea0003800000 */
[----:B------:R-:W0:Y:S01]  /*0080*/  LDC.64 R2, c[0x0][0x380] ;  /* 0x0000e000ff027b82 */ /* 0x000e220000000a00 */
[----:B------:R-:W1:Y:S01]  /*0090*/  LDCU.64 UR8, c[0x0][0x358] ;  /* 0x00006b00ff0877ac */ /* 0x000e620008000a00 */
[----:B0-----:R-:W-:-:S05]  /*00a0*/  IMAD.WIDE R2, R0, 0x4, R2 ;  /* 0x0000000400027825 */ /* 0x001fca00078e0202 */
[----:B-1----:R0:W5:Y:S01]  /*00b0*/  LDG.E R7, desc[UR8][R2.64] ;  /* 0x0000000802077981 */ /* 0x002162000c1e1900 */
[----:B------:R-:W1:Y:S01]  /*00c0*/  S2UR UR5, SR_CgaCtaId ;  /* 0x00000000000579c3 */ /* 0x000e620000008800 */
[----:B------:R-:W-:Y:S02]  /*00d0*/  UMOV UR4, 0x400 ;  /* 0x0000040000047882 */ /* 0x000fe40000000000 */
[----:B-1----:R-:W-:-:S06]  /*00e0*/  ULEA UR4, UR5, UR4, 0x18 ;  /* 0x0000000405047291 */ /* 0x002fcc000f8ec0ff */
[----:B------:R-:W-:Y:S01]  /*00f0*/  LEA R4, R5, UR4, 0x2 ;  /* 0x0000000405047c11 */ /* 0x000fe2000f8e10ff */
[----:B0-----:R-:W-:-:S06]  /*0100*/  UMOV UR4, URZ ;  /* 0x000000ff00047c82 */ /* 0x001fcc0008000000 */
.L_x_1:
[----:B-----5:R0:W-:Y:S01]  /*0110*/  STS [R4], R7 ;  /* 0x0000000704007388 */ /* 0x0201e20000000800 */
[----:B------:R-:W-:Y:S01]  /*0120*/  UIADD3 UR4, UPT, UPT, UR4, 0x1, URZ ;  /* 0x0000000104047890 */ /* 0x000fe2000fffe0ff */
[----:B------:R-:W-:Y:S01]  /*0130*/  UMOV UR5, 0xffffffa0 ;  /* 0xffffffa000057882 */ /* 0x000fe20000000000 */
[----:B------:R-:W-:Y:S02]  /*0140*/  BAR.SYNC.DEFER_BLOCKING 0x0 ;  /* 0x0000000000007b1d */ /* 0x000fe40000010000 */
[----:B------:R-:W-:-:S04]  /*0150*/  UISETP.NE.AND UP1, UPT, UR4, 0x8, UPT ;  /* 0x000000080400788c */ /* 0x000fc8000bf25270 */
[----:B------:R0:W1:Y:S07]  /*0160*/  LDS R7, [R4] ;  /* 0x0000000004077984 */ /* 0x00006e0000000800 */
.L_x_0:
[----:B------:R-:W-:Y:S02]  /*0170*/  UIADD3 UR6, UPT, UPT, UR5, 0x61, URZ ;  /* 0x0000006105067890 */ /* 0x000fe4000fffe0ff */
[----:B------:R-:W-:-:S04]  /*0180*/  UIADD3 UR7, UPT, UPT, UR5, 0x63, URZ ;  /* 0x0000006305077890 */ /* 0x000fc8000fffe0ff */
[----:B------:R-:W-:Y:S01]  /*0190*/  I2FP.F32.U32 R2, UR6 ;  /* 0x0000000600027c45 */ /* 0x000fe20008201000 */
[----:B------:R-:W-:-:S04]  /*01a0*/  UIADD3 UR6, UPT, UPT, UR5, 0x62, URZ ;  /* 0x0000006205067890 */ /* 0x000fc8000fffe0ff */
[C---:B------:R-:W-:Y:S01]  /*01b0*/  FMUL R6, R2.reuse, 0.00019999999494757503271 ;  /* 0x3951b71702067820 */ /* 0x040fe20000400000 */
[----:B------:R-:W-:Y:S01]  /*01c0*/  FMUL R3, R2, -0.00015000000712461769581 ;  /* 0xb91d495202037820 */ /* 0x000fe20000400000 */
[----:B------:R-:W-:Y:S01]  /*01d0*/  I2FP.F32.U32 R5, UR6 ;  /* 0x0000000600057c45 */ /* 0x000fe20008201000 */
[----:B------:R-:W-:Y:S01]  /*01e0*/  UIADD3 UR6, UPT, UPT, UR5, 0x64, URZ ;  /* 0x0000006405067890 */ /* 0x000fe2000fffe0ff */
[----:B-1----:R-:W-:Y:S01]  /*01f0*/  FFMA R6, R7, 1.0003000497817993164, R6 ;  /* 0x3f8009d507067823 */ /* 0x002fe20000000006 */
[----:B------:R-:W-:Y:S02]  /*0200*/  UIADD3 UR5, UPT, UPT, UR5, 0x4, URZ ;  /* 0x0000000405057890 */ /* 0x000fe4000fffe0ff */
[C---:B------:R-:W-:Y:S01]  /*0210*/  FMUL R2, R5.reuse, 0.00019999999494757503271 ;  /* 0x3951b71705027820 */ /* 0x040fe20000400000 */
[----:B------:R-:W-:Y:S01]  /*0220*/  FFMA R3, R6, 0.99980002641677856445, R3 ;  /* 0x3f7ff2e506037823 */ /* 0x000fe20000000003 */
[----:B------:R-:W-:Y:S01]  /*0230*/  I2FP.F32.U32 R6, UR7 ;  /* 0x0000000700067c45 */ /* 0x000fe20008201000 */
[----:B------:R-:W-:Y:S01]  /*0240*/  FMUL R5, R5, -0.00015000000712461769581 ;  /* 0xb91d495205057820 */ /* 0x000fe20000400000 */
[----:B0-----:R-:W-:Y:S01]  /*0250*/  I2FP.F32.U32 R7, UR6 ;  /* 0x0000000600077c45 */ /* 0x001fe20008201000 */
[----:B------:R-:W-:Y:S01]  /*0260*/  FFMA R2, R3, 1.0003000497817993164, R2 ;  /* 0x3f8009d503027823 */ /* 0x000fe20000000002 */
[----:B------:R-:W-:Y:S01]  /*0270*/  UISETP.NE.AND UP0, UPT, UR5, URZ, UPT ;  /* 0x000000ff0500728c */ /* 0x000fe2000bf05270 */
[----:B------:R-:W-:-:S02]  /*0280*/  FMUL R3, R6, 0.00019999999494757503271 ;  /* 0x3951b71706037820 */ /* 0x000fc40000400000 */
[----:B------:R-:W-:Y:S01]  /*0290*/  FFMA R2, R2, 0.99980002641677856445, R5 ;  /* 0x3f7ff2e502027823 */ /* 0x000fe20000000005 */
[----:B------:R-:W-:-:S03]  /*02a0*/  FMUL R5, R6, -0.00015000000712461769581 ;  /* 0xb91d495206057820 */ /* 0x000fc60000400000 */
[----:B------:R-:W-:Y:S01]  /*02b0*/  FFMA R2, R2, 1.0003000497817993164, R3 ;  /* 0x3f8009d502027823 */ /* 0x000fe20000000003 */
[C---:B------:R-:W-:Y:S01]  /*02c0*/  FMUL R3, R7.reuse, 0.00019999999494757503271 ;  /* 0x3951b71707037820 */ /* 0x040fe20000400000 */
[----:B------:R-:W-:Y:S02]  /*02d0*/  FMUL R7, R7, -0.00015000000712461769581 ;  /* 0xb91d495207077820 */ /* 0x000fe40000400000 */
[----:B------:R-:W-:-:S04]  /*02e0*/  FFMA R2, R2, 0.99980002641677856445, R5 ;  /* 0x3f7ff2e502027823 */ /* 0x000fc80000000005 */
[----:B------:R-:W-:-:S04]  /*02f0*/  FFMA R2, R2, 1.0003000497817993164, R3 ;  /* 0x3f8009d502027823 */ /* 0x000fc80000000003 */
[----:B------:R-:W-:Y:S01]  /*0300*/  FFMA R7, R2, 0.99980002641677856445, R7 ;  /* 0x3f7ff2e502077823 */ /* 0x000fe20000000007 */
[----:B------:R-:W-:Y:S06]  /*0310*/  BRA.U UP0, `(.L_x_0) ;  /* 0xfffffffd00947547 */ /* 0x000fec000b83ffff */
[----:B------:R-:W-:Y:S06]  /*0320*/  BAR.SYNC.DEFER_BLOCKING 0x0 ;  /* 0x0000000000007b1d */ /* 0x000fec0000010000 */
[----:B------:R-:W-:Y:S05]  /*0330*/  BRA.U UP1, `(.L_x_1) ;  /* 0xfffffffd01747547 */ /* 0x000fea000b83ffff */
[----:B------:R-:W0:Y:S08]  /*0340*/  LDC.64 R2, c[0x0][0x388] ;  /* 0x0000e200ff027b82 */ /* 0x000e300000000a00 */
[----:B------:R-:W1:Y:S01]  /*0350*/  LDC.64 R4, c[0x4][RZ] ;  /* 0x01000000ff047b82 */ /* 0x000e620000000a00 */
[----:B0-----:R-:W-:-:S05]  /*0360*/  IMAD.WIDE R2, R0, 0x4, R2 ;  /* 0x0000000400027825 */ /* 0x001fca00078e0202 */
[----:B------:R-:W-:Y:S04]  /*0370*/  STG.E desc[UR8][R2.64], R7 ;  /* 0x0000000702007986 */ /* 0x000fe8000c101908 */
[----:B-1----:R-:W-:Y:S01]  /*0380*/  STG.E desc[UR8][R4.64], R7 ;  /* 0x0000000704007986 */ /* 0x002fe2000c101908 */
[----:B------:R-:W-:Y:S05]  /*0390*/  EXIT ;  /* 0x000000000000794d */ /* 0x000fea0003800000 */
.L_x_2:
[----:B------:R-:W-:-:S00]  /*03a0*/  BRA `(.L_x_2) ;  /* 0xfffffffc00fc7947 */ /* 0x000fc0000383ffff */
[----:B------:R-:W-:-:S00]  /*03b0*/  NOP ;  /* 0x0000000000007918 */ /* 0x000fc00000000000 */
        /* <DEDUP_REMOVED lines=12> */
.L_x_3:


//--------------------- .nv.shared._Z14kernel_with_lbPfS_i --------------------------
	.section	.nv.shared._Z14kernel_with_lbPfS_i,"aw",@nobits
	.sectionflags	@""
	.align	16
	.zero		1024


//--------------------- .nv.shared.reserved.0     --------------------------
	.section	.nv.shared.reserved.0,"aw",@nobits
	.weak		__nv_reservedSMEM_offset_0_alias
	.size		__nv_reservedSMEM_offset_0_alias, 0, 64
	.other		__nv_reservedSMEM_offset_0_alias,@"STO_CUDA_RESERVED_SHARED STV_DEFAULT"
__nv_reservedSMEM_offset_0_alias:
	.zero		0
	.zero		64


//--------------------- .nv.global                --------------------------
	.section	.nv.global,"aw",@nobits
	.align	4
.nv.global:
	.type		gmem_sink_opt,@object
	.size		gmem_sink_opt,(.L_0 - gmem_sink_opt)
gmem_sink_opt:
	.zero		4
.L_0:


//--------------------- .nv.constant0._Z14kernel_with_lbPfS_i --------------------------
	.section	.nv.constant0._Z14kernel_with_lbPfS_i,"a",@progbits
	.sectionflags	@""
	.align	4
.nv.constant0._Z14kernel_with_lbPfS_i:
	.zero		916


//--------------------- SYMBOLS --------------------------

	.type		.nv.reservedSmem.offset0,@object
	.size		.nv.reservedSmem.offset0,0x4
	.type		.nv.reservedSmem.cap,@object
	.size		.nv.reservedSmem.cap,0x4
